//
// Generated by NVIDIA NVVM Compiler
//
// Compiler Build ID: CL-36424714
// Cuda compilation tools, release 13.0, V13.0.88
// Based on NVVM 20.0.0
//

.version 9.0
.target sm_100
.address_size 64

	// .globl	_Z15vectorAddKernelPKfS0_Pfi

.visible .entry _Z15vectorAddKernelPKfS0_Pfi(
	.param .u64 .ptr .align 1 _Z15vectorAddKernelPKfS0_Pfi_param_0,
	.param .u64 .ptr .align 1 _Z15vectorAddKernelPKfS0_Pfi_param_1,
	.param .u64 .ptr .align 1 _Z15vectorAddKernelPKfS0_Pfi_param_2,
	.param .u32 _Z15vectorAddKernelPKfS0_Pfi_param_3
)
{
	.reg .pred 	%p<3>;
	.reg .b32 	%r<11>;
	.reg .b32 	%f<4>;
	.reg .b64 	%rd<11>;

	ld.param.u64 	%rd4, [_Z15vectorAddKernelPKfS0_Pfi_param_0];
	ld.param.u64 	%rd5, [_Z15vectorAddKernelPKfS0_Pfi_param_1];
	ld.param.u64 	%rd6, [_Z15vectorAddKernelPKfS0_Pfi_param_2];
	ld.param.u32 	%r6, [_Z15vectorAddKernelPKfS0_Pfi_param_3];
	mov.u32 	%r7, %ctaid.x;
	mov.u32 	%r1, %ntid.x;
	mov.u32 	%r8, %tid.x;
	mad.lo.s32 	%r10, %r7, %r1, %r8;
	setp.ge.s32 	%p1, %r10, %r6;
	@%p1 bra 	$L__BB0_3;
	mov.u32 	%r9, %nctaid.x;
	mul.lo.s32 	%r3, %r1, %r9;
	cvta.to.global.u64 	%rd1, %rd4;
	cvta.to.global.u64 	%rd2, %rd5;
	cvta.to.global.u64 	%rd3, %rd6;
$L__BB0_2:
	mul.wide.s32 	%rd7, %r10, 4;
	add.s64 	%rd8, %rd1, %rd7;
	ld.global.f32 	%f1, [%rd8];
	add.s64 	%rd9, %rd2, %rd7;
	ld.global.f32 	%f2, [%rd9];
	add.f32 	%f3, %f1, %f2;
	add.s64 	%rd10, %rd3, %rd7;
	st.global.f32 	[%rd10], %f3;
	add.s32 	%r10, %r10, %r3;
	setp.lt.s32 	%p2, %r10, %r6;
	@%p2 bra 	$L__BB0_2;
$L__BB0_3:
	ret;

}


// ===== COMPILED SASS (sm_100) =====

	.target	sm_100

	.elftype	@"ET_EXEC"


//--------------------- .note.nv.tkinfo           --------------------------
	.section	.note.nv.tkinfo,"",@"SHT_NOTE"
	.sectionflags	@"SHF_NOTE_NV_TKINFO"
	.tkinfo
        /*0018*/ 	.word	0x00000002
        /*0030*/ 	.string	""
        /*0030*/ 	.string	"ptxas"
        /*0030*/ 	.string	"Cuda compilation tools, release 13.0, V13.0.88"
        /*0030*/ 	.string	"Build cuda_13.0.r13.0/compiler.36424714_0"
        /*0030*/ 	.string	"-arch sm_100 -m 64 "



//--------------------- .note.nv.cuinfo           --------------------------
	.section	.note.nv.cuinfo,"",@"SHT_NOTE"
	.sectionflags	@"SHF_NOTE_NV_CUINFO"
        /*0018*/ 	.short	0x0002
        /*001a*/ 	.short	0x0064
        /*001c*/ 	.short	0x0082
	.zero		2


//--------------------- .nv.info                  --------------------------
	.section	.nv.info,"",@"SHT_CUDA_INFO"
	.align	4


	//----- nvinfo : EIATTR_REGCOUNT
	.align		4
        /*0000*/ 	.byte	0x04, 0x2f
        /*0002*/ 	.short	(.L_1 - .L_0)
	.align		4
.L_0:
        /*0004*/ 	.word	index@(_Z15vectorAddKernelPKfS0_Pfi)
        /*0008*/ 	.word	0x00000014


	//----- nvinfo : EIATTR_FRAME_SIZE
	.align		4
.L_1:
        /*000c*/ 	.byte	0x04, 0x11
        /*000e*/ 	.short	(.L_3 - .L_2)
	.align		4
.L_2:
        /*0010*/ 	.word	index@(_Z15vectorAddKernelPKfS0_Pfi)
        /*0014*/ 	.word	0x00000000


	//----- nvinfo : EIATTR_MIN_STACK_SIZE
	.align		4
.L_3:
        /*0018*/ 	.byte	0x04, 0x12
        /*001a*/ 	.short	(.L_5 - .L_4)
	.align		4
.L_4:
        /*001c*/ 	.word	index@(_Z15vectorAddKernelPKfS0_Pfi)
        /*0020*/ 	.word	0x00000000
.L_5:


//--------------------- .nv.compat                --------------------------
	.section	.nv.compat,"",@"SHT_CUDA_COMPAT_INFO"
	.align	4
        /*0000*/ 	.byte	0x02, 0x09, 0x00, 0x00, 0x02, 0x02, 0x01, 0x00, 0x02, 0x05, 0x05, 0x00, 0x03, 0x07, 0x01, 0x01
        /*0010*/ 	.byte	0x02, 0x03, 0x00, 0x00, 0x02, 0x06, 0x01, 0x00, 0x04, 0x0b, 0x08, 0x00, 0x09, 0x00, 0x00, 0x00
        /*0020*/ 	.byte	0x00, 0x00, 0x00, 0x00


//--------------------- .nv.info._Z15vectorAddKernelPKfS0_Pfi --------------------------
	.section	.nv.info._Z15vectorAddKernelPKfS0_Pfi,"",@"SHT_CUDA_INFO"
	.sectionflags	@""
	.align	4


	//----- nvinfo : EIATTR_CUDA_API_VERSION
	.align		4
        /*0000*/ 	.byte	0x04, 0x37
        /*0002*/ 	.short	(.L_7 - .L_6)
.L_6:
        /*0004*/ 	.word	0x00000082


	//----- nvinfo : EIATTR_KPARAM_INFO
	.align		4
.L_7:
        /*0008*/ 	.byte	0x04, 0x17
        /*000a*/ 	.short	(.L_9 - .L_8)
.L_8:
        /*000c*/ 	.word	0x00000000
        /*0010*/ 	.short	0x0003
        /*0012*/ 	.short	0x0018
        /*0014*/ 	.byte	0x00, 0xf0, 0x11, 0x00


	//----- nvinfo : EIATTR_KPARAM_INFO
	.align		4
.L_9:
        /*0018*/ 	.byte	0x04, 0x17
        /*001a*/ 	.short	(.L_11 - .L_10)
.L_10:
        /*001c*/ 	.word	0x00000000
        /*0020*/ 	.short	0x0002
        /*0022*/ 	.short	0x0010
        /*0024*/ 	.byte	0x00, 0xf5, 0x21, 0x00


	//----- nvinfo : EIATTR_KPARAM_INFO
	.align		4
.L_11:
        /*0028*/ 	.byte	0x04, 0x17
        /*002a*/ 	.short	(.L_13 - .L_12)
.L_12:
        /*002c*/ 	.word	0x00000000
        /*0030*/ 	.short	0x0001
        /*0032*/ 	.short	0x0008
        /*0034*/ 	.byte	0x00, 0xf5, 0x21, 0x00


	//----- nvinfo : EIATTR_KPARAM_INFO
	.align		4
.L_13:
        /*0038*/ 	.byte	0x04, 0x17
        /*003a*/ 	.short	(.L_15 - .L_14)
.L_14:
        /*003c*/ 	.word	0x00000000
        /*0040*/ 	.short	0x0000
        /*0042*/ 	.short	0x0000
        /*0044*/ 	.byte	0x00, 0xf5, 0x21, 0x00


	//----- nvinfo : EIATTR_SPARSE_MMA_MASK
	.align		4
.L_15:
        /*0048*/ 	.byte	0x03, 0x50
        /*004a*/ 	.short	0x0000


	//----- nvinfo : EIATTR_MAXREG_COUNT
	.align		4
        /*004c*/ 	.byte	0x03, 0x1b
        /*004e*/ 	.short	0x00ff


	//----- nvinfo : EIATTR_MERCURY_ISA_VERSION
	.align		4
        /*0050*/ 	.byte	0x03, 0x5f
        /*0052*/ 	.short	0x0101


	//----- nvinfo : EIATTR_VRC_CTA_INIT_COUNT
	.align		4
        /*0054*/ 	.byte	0x02, 0x4a
	.zero		1
	.zero		1


	//----- nvinfo : EIATTR_EXIT_INSTR_OFFSETS
	.align		4
        /*0058*/ 	.byte	0x04, 0x1c
        /*005a*/ 	.short	(.L_17 - .L_16)


	//   ....[0]....
.L_16:
        /*005c*/ 	.word	0x00000070


	//   ....[1]....
        /*0060*/ 	.word	0x00000180


	//----- nvinfo : EIATTR_CRS_STACK_SIZE
	.align		4
.L_17:
        /*0064*/ 	.byte	0x04, 0x1e
        /*0066*/ 	.short	(.L_19 - .L_18)
.L_18:
        /*0068*/ 	.word	0x00000000


	//----- nvinfo : EIATTR_CBANK_PARAM_SIZE
	.align		4
.L_19:
        /*006c*/ 	.byte	0x03, 0x19
        /*006e*/ 	.short	0x001c


	//----- nvinfo : EIATTR_PARAM_CBANK
	.align		4
        /*0070*/ 	.byte	0x04, 0x0a
        /*0072*/ 	.short	(.L_21 - .L_20)
	.align		4
.L_20:
        /*0074*/ 	.word	index@(.nv.constant0._Z15vectorAddKernelPKfS0_Pfi)
        /*0078*/ 	.short	0x0380
        /*007a*/ 	.short	0x001c


	//----- nvinfo : EIATTR_SW_WAR
	.align		4
.L_21:
        /*007c*/ 	.byte	0x04, 0x36
        /*007e*/ 	.short	(.L_23 - .L_22)
.L_22:
        /*0080*/ 	.word	0x00000008
.L_23:


//--------------------- .nv.callgraph             --------------------------
	.section	.nv.callgraph,"",@"SHT_CUDA_CALLGRAPH"
	.align	4
	.sectionentsize	8
	.align		4
        /*0000*/ 	.word	0x00000000
	.align		4
        /*0004*/ 	.word	0xffffffff
	.align		4
        /*0008*/ 	.word	0x00000000
	.align		4
        /*000c*/ 	.word	0xfffffffe
	.align		4
        /*0010*/ 	.word	0x00000000
	.align		4
        /*0014*/ 	.word	0xfffffffd
	.align		4
        /*0018*/ 	.word	0x00000000
	.align		4
        /*001c*/ 	.word	0xfffffffc


//--------------------- .text._Z15vectorAddKernelPKfS0_Pfi --------------------------
	.section	.text._Z15vectorAddKernelPKfS0_Pfi,"ax",@progbits
	.align	128
        .global         _Z15vectorAddKernelPKfS0_Pfi
        .type           _Z15vectorAddKernelPKfS0_Pfi,@function
        .size           _Z15vectorAddKernelPKfS0_Pfi,(.L_x_2 - _Z15vectorAddKernelPKfS0_Pfi)
        .other          _Z15vectorAddKernelPKfS0_Pfi,@"STO_CUDA_ENTRY STV_DEFAULT"
_Z15vectorAddKernelPKfS0_Pfi:
.text._Z15vectorAddKernelPKfS0_Pfi:
[----:B------:R-:W-:Y:S01]  /*0000*/  LDC R1, c[0x0][0x37c] ;  /* 0x0000df00ff017b82 */ /* 0x000fe20000000800 */
[----:B------:R-:W0:Y:S07]  /*0010*/  S2R R0, SR_TID.X ;  /* 0x0000000000007919 */ /* 0x000e2e0000002100 */
[----:B------:R-:W0:Y:S01]  /*0020*/  S2UR UR4, SR_CTAID.X ;  /* 0x00000000000479c3 */ /* 0x000e220000002500 */
[----:B------:R-:W1:Y:S07]  /*0030*/  LDCU UR5, c[0x0][0x398] ;  /* 0x00007300ff0577ac */ /* 0x000e6e0008000800 */
[----:B------:R-:W0:Y:S02]  /*0040*/  LDC R15, c[0x0][0x360] ;  /* 0x0000d800ff0f7b82 */ /* 0x000e240000000800 */
[----:B0-----:R-:W-:-:S05]  /*0050*/  IMAD R0, R15, UR4, R0 ;  /* 0x000000040f007c24 */ /* 0x001fca000f8e0200 */
[----:B-1----:R-:W-:-:S13]  /*0060*/  ISETP.GE.AND P0, PT, R0, UR5, PT ;  /* 0x0000000500007c0c */ /* 0x002fda000bf06270 */
[----:B------:R-:W-:Y:S05]  /*0070*/  @P0 EXIT ;  /* 0x000000000000094d */ /* 0x000fea0003800000 */
[----:B------:R-:W0:Y:S01]  /*0080*/  LDC.64 R12, c[0x0][0x390] ;  /* 0x0000e400ff0c7b82 */ /* 0x000e220000000a00 */
[----:B------:R-:W1:Y:S01]  /*0090*/  LDCU UR4, c[0x0][0x370] ;  /* 0x00006e00ff0477ac */ /* 0x000e620008000800 */
[----:B------:R-:W2:Y:S06]  /*00a0*/  LDCU.64 UR6, c[0x0][0x358] ;  /* 0x00006b00ff0677ac */ /* 0x000eac0008000a00 */
[----:B------:R-:W3:Y:S08]  /*00b0*/  LDC.64 R8, c[0x0][0x380] ;  /* 0x0000e000ff087b82 */ /* 0x000ef00000000a00 */
[----:B------:R-:W4:Y:S01]  /*00c0*/  LDC.64 R10, c[0x0][0x388] ;  /* 0x0000e200ff0a7b82 */ /* 0x000f220000000a00 */
[----:B-1----:R-:W-:-:S07]  /*00d0*/  IMAD R15, R15, UR4, RZ ;  /* 0x000000040f0f7c24 */ /* 0x002fce000f8e02ff */
.L_x_0:
[----:B---3--:R-:W-:-:S04]  /*00e0*/  IMAD.WIDE R2, R0, 0x4, R8 ;  /* 0x0000000400027825 */ /* 0x008fc800078e0208 */
[C---:B----4-:R-:W-:Y:S02]  /*00f0*/  IMAD.WIDE R4, R0.reuse, 0x4, R10 ;  /* 0x0000000400047825 */ /* 0x050fe400078e020a */
[----:B--2---:R-:W2:Y:S04]  /*0100*/  LDG.E R2, desc[UR6][R2.64] ;  /* 0x0000000602027981 */ /* 0x004ea8000c1e1900 */
[----:B------:R-:W2:Y:S01]  /*0110*/  LDG.E R5, desc[UR6][R4.64] ;  /* 0x0000000604057981 */ /* 0x000ea2000c1e1900 */
[----:B01----:R-:W-:Y:S01]  /*0120*/  IMAD.WIDE R6, R0, 0x4, R12 ;  /* 0x0000000400067825 */ /* 0x003fe200078e020c */
[----:B------:R-:W-:-:S04]  /*0130*/  IADD3 R0, PT, PT, R15, R0, RZ ;  /* 0x000000000f007210 */ /* 0x000fc80007ffe0ff */
[----:B------:R-:W-:Y:S01]  /*0140*/  ISETP.GE.AND P0, PT, R0, UR5, PT ;  /* 0x0000000500007c0c */ /* 0x000fe2000bf06270 */
[----:B--2---:R-:W-:-:S05]  /*0150*/  FADD R17, R2, R5 ;  /* 0x0000000502117221 */ /* 0x004fca0000000000 */
[----:B------:R1:W-:Y:S07]  /*0160*/  STG.E desc[UR6][R6.64], R17 ;  /* 0x0000001106007986 */ /* 0x0003ee000c101906 */
[----:B------:R-:W-:Y:S05]  /*0170*/  @!P0 BRA `(.L_x_0) ;  /* 0xfffffffc00d88947 */ /* 0x000fea000383ffff */
[----:B------:R-:W-:Y:S05]  /*0180*/  EXIT ;  /* 0x000000000000794d */ /* 0x000fea0003800000 */
.L_x_1:
[----:B------:R-:W-:-:S00]  /*0190*/  BRA `(.L_x_1) ;  /* 0xfffffffc00fc7947 */ /* 0x000fc0000383ffff */
[----:B------:R-:W-:-:S00]  /*01a0*/  NOP ;  /* 0x0000000000007918 */ /* 0x000fc00000000000 */
        /* <DEDUP_REMOVED lines=13> */
.L_x_2:


//--------------------- .nv.shared.reserved.0     --------------------------
	.section	.nv.shared.reserved.0,"aw",@nobits
	.weak		__nv_reservedSMEM_offset_0_alias
	.size		__nv_reservedSMEM_offset_0_alias, 0, 64
	.other		__nv_reservedSMEM_offset_0_alias,@"STO_CUDA_RESERVED_SHARED STV_DEFAULT"
__nv_reservedSMEM_offset_0_alias:
	.zero		0
	.zero		64


//--------------------- .nv.constant0._Z15vectorAddKernelPKfS0_Pfi --------------------------
	.section	.nv.constant0._Z15vectorAddKernelPKfS0_Pfi,"a",@progbits
	.sectionflags	@""
	.align	4
.nv.constant0._Z15vectorAddKernelPKfS0_Pfi:
	.zero		924


//--------------------- SYMBOLS --------------------------

	.type		.nv.reservedSmem.offset0,@object
	.size		.nv.reservedSmem.offset0,0x4
